	.headerflags	@"EF_CUDA_TEXMODE_UNIFIED EF_CUDA_64BIT_ADDRESS EF_CUDA_ACCELERATORS EF_CUDA_SM90 EF_CUDA_VIRTUAL_SM(EF_CUDA_SM90)"
	.elftype	@"ET_EXEC"


//--------------------- .nv.info                  --------------------------
	.section	.nv.info,"",@"SHT_CUDA_INFO"
	.align	4


	//----- nvinfo : EIATTR_REGCOUNT
	.align		4
        /*0000*/ 	.byte	0x04, 0x2f
        /*0002*/ 	.short	(.L_1 - .L_0)
	.align		4
.L_0:
        /*0004*/ 	.word	index@(triton_poi_fused_relu_8)
        /*0008*/ 	.word	0x00000008


	//----- nvinfo : EIATTR_MIN_STACK_SIZE
	.align		4
.L_1:
        /*000c*/ 	.byte	0x04, 0x12
        /*000e*/ 	.short	(.L_3 - .L_2)
	.align		4
.L_2:
        /*0010*/ 	.word	index@(triton_poi_fused_relu_8)
        /*0014*/ 	.word	0x00000000


	//----- nvinfo : EIATTR_FRAME_SIZE
	.align		4
.L_3:
        /*0018*/ 	.byte	0x04, 0x11
        /*001a*/ 	.short	(.L_5 - .L_4)
	.align		4
.L_4:
        /*001c*/ 	.word	index@(triton_poi_fused_relu_8)
        /*0020*/ 	.word	0x00000000


	//----- nvinfo : EIATTR_MIN_STACK_SIZE
	.align		4
.L_5:
        /*0024*/ 	.byte	0x04, 0x12
        /*0026*/ 	.short	(.L_7 - .L_6)
	.align		4
.L_6:
        /*0028*/ 	.word	index@(triton_poi_fused_relu_8)
        /*002c*/ 	.word	0x00000000
.L_7:


//--------------------- .nv.info.triton_poi_fused_relu_8 --------------------------
	.section	.nv.info.triton_poi_fused_relu_8,"",@"SHT_CUDA_INFO"
	.sectionflags	@""
	.align	4


	//----- nvinfo : EIATTR_CUDA_API_VERSION
	.align		4
        /*0000*/ 	.byte	0x04, 0x37
        /*0002*/ 	.short	(.L_9 - .L_8)
.L_8:
        /*0004*/ 	.word	0x0000007c


	//----- nvinfo : EIATTR_KPARAM_INFO
	.align		4
.L_9:
        /*0008*/ 	.byte	0x04, 0x17
        /*000a*/ 	.short	(.L_11 - .L_10)
.L_10:
        /*000c*/ 	.word	0x00000000
        /*0010*/ 	.short	0x0001
        /*0012*/ 	.short	0x0008
        /*0014*/ 	.byte	0x00, 0xf0, 0x11, 0x00


	//----- nvinfo : EIATTR_KPARAM_INFO
	.align		4
.L_11:
        /*0018*/ 	.byte	0x04, 0x17
        /*001a*/ 	.short	(.L_13 - .L_12)
.L_12:
        /*001c*/ 	.word	0x00000000
        /*0020*/ 	.short	0x0000
        /*0022*/ 	.short	0x0000
        /*0024*/ 	.byte	0x00, 0xf4, 0x21, 0x00


	//----- nvinfo : EIATTR_SPARSE_MMA_MASK
	.align		4
.L_13:
        /*0028*/ 	.byte	0x03, 0x50
        /*002a*/ 	.short	0x0000


	//----- nvinfo : EIATTR_MAXREG_COUNT
	.align		4
        /*002c*/ 	.byte	0x03, 0x1b
        /*002e*/ 	.short	0x00ff


	//----- nvinfo : EIATTR_EXIT_INSTR_OFFSETS
	.align		4
        /*0030*/ 	.byte	0x04, 0x1c
        /*0032*/ 	.short	(.L_15 - .L_14)


	//   ....[0]....
.L_14:
        /*0034*/ 	.word	0x000000c0


	//----- nvinfo : EIATTR_REQNTID
	.align		4
.L_15:
        /*0038*/ 	.byte	0x04, 0x10
        /*003a*/ 	.short	(.L_17 - .L_16)
.L_16:
        /*003c*/ 	.word	0x00000080
        /*0040*/ 	.word	0x00000001
        /*0044*/ 	.word	0x00000001


	//----- nvinfo : EIATTR_CBANK_PARAM_SIZE
	.align		4
.L_17:
        /*0048*/ 	.byte	0x03, 0x19
        /*004a*/ 	.short	0x000c


	//----- nvinfo : EIATTR_PARAM_CBANK
	.align		4
        /*004c*/ 	.byte	0x04, 0x0a
        /*004e*/ 	.short	(.L_19 - .L_18)
	.align		4
.L_18:
        /*0050*/ 	.word	index@(.nv.constant0.triton_poi_fused_relu_8)
        /*0054*/ 	.short	0x0210
        /*0056*/ 	.short	0x000c


	//----- nvinfo : EIATTR_SW_WAR
	.align		4
.L_19:
        /*0058*/ 	.byte	0x04, 0x36
        /*005a*/ 	.short	(.L_21 - .L_20)
.L_20:
        /*005c*/ 	.word	0x00000008
.L_21:


//--------------------- .nv.callgraph             --------------------------
	.section	.nv.callgraph,"",@"SHT_CUDA_CALLGRAPH"
	.align	4
	.sectionentsize	8
	.align		4
        /*0000*/ 	.word	0x00000000
	.align		4
        /*0004*/ 	.word	0xffffffff
	.align		4
        /*0008*/ 	.word	0x00000000
	.align		4
        /*000c*/ 	.word	0xfffffffe
	.align		4
        /*0010*/ 	.word	0x00000000
	.align		4
        /*0014*/ 	.word	0xfffffffd
	.align		4
        /*0018*/ 	.word	0x00000000
	.align		4
        /*001c*/ 	.word	0xfffffffc


//--------------------- .text.triton_poi_fused_relu_8 --------------------------
	.section	.text.triton_poi_fused_relu_8,"ax",@progbits
	.align	128
        .global         triton_poi_fused_relu_8
        .type           triton_poi_fused_relu_8,@function
        .size           triton_poi_fused_relu_8,(.L_x_1 - triton_poi_fused_relu_8)
        .other          triton_poi_fused_relu_8,@"STO_CUDA_ENTRY STV_DEFAULT"
triton_poi_fused_relu_8:
.text.triton_poi_fused_relu_8:
[----:B------:R-:W-:Y:S01]  /*0000*/  LDC R1, c[0x0][0x28] ;  /* 0x00000a00ff017b82 */ /* 0x000fe20000000800 */
[----:B------:R-:W1:Y:S07]  /*0010*/  S2R R0, SR_TID.X ;  /* 0x0000000000007919 */ /* 0x000e6e0000002100 */
[----:B------:R-:W2:Y:S01]  /*0020*/  LDC.64 R2, c[0x0][0x210] ;  /* 0x00008400ff027b82 */ /* 0x000ea20000000a00 */
[----:B------:R-:W-:Y:S01]  /*0030*/  ULDC.64 UR4, c[0x0][0x208] ;  /* 0x0000820000047ab9 */ /* 0x000fe20000000a00 */
[----:B------:R-:W3:Y:S01]  /*0040*/  S2R R5, SR_CTAID.X ;  /* 0x0000000000057919 */ /* 0x000ee20000002500 */
[----:B-1----:R-:W-:-:S05]  /*0050*/  LOP3.LUT R0, R0, 0x7f, RZ, 0xc0, !PT ;  /* 0x0000007f00007812 */ /* 0x002fca00078ec0ff */
[----:B---3--:R-:W-:-:S04]  /*0060*/  IMAD R5, R5, 0x80, R0 ;  /* 0x0000008005057824 */ /* 0x008fc800078e0200 */
[----:B--2---:R-:W-:-:S05]  /*0070*/  IMAD.WIDE R2, R5, 0x4, R2 ;  /* 0x0000000405027825 */ /* 0x004fca00078e0202 */
[----:B------:R-:W2:Y:S02]  /*0080*/  LDG.E R0, desc[UR4][R2.64] ;  /* 0x0000000402007981 */ /* 0x000ea4000c1e1900 */
[----:B--2---:R-:W-:-:S04]  /*0090*/  FSETP.GEU.AND P0, PT, R0, RZ, PT ;  /* 0x000000ff0000720b */ /* 0x004fc80003f0e000 */
[----:B------:R-:W-:-:S05]  /*00a0*/  FSEL R5, R0, RZ, P0 ;  /* 0x000000ff00057208 */ /* 0x000fca0000000000 */
[----:B------:R-:W-:Y:S01]  /*00b0*/  STG.E desc[UR4][R2.64], R5 ;  /* 0x0000000502007986 */ /* 0x000fe2000c101904 */
[----:B------:R-:W-:Y:S05]  /*00c0*/  EXIT ;  /* 0x000000000000794d */ /* 0x000fea0003800000 */
.L_x_0:
[----:B------:R-:W-:-:S00]  /*00d0*/  BRA `(.L_x_0) ;  /* 0xfffffffc00fc7947 */ /* 0x000fc0000383ffff */
[----:B------:R-:W-:-:S00]  /*00e0*/  NOP ;  /* 0x0000000000007918 */ /* 0x000fc00000000000 */
        /* <DEDUP_REMOVED lines=9> */
.L_x_1:


//--------------------- .nv.constant0.triton_poi_fused_relu_8 --------------------------
	.section	.nv.constant0.triton_poi_fused_relu_8,"a",@progbits
	.sectionflags	@""
	.align	4
.nv.constant0.triton_poi_fused_relu_8:
	.zero		540
